//
// Generated by NVIDIA NVVM Compiler
//
// Compiler Build ID: CL-36424714
// Cuda compilation tools, release 13.0, V13.0.88
// Based on NVVM 20.0.0
//

.version 9.0
.target sm_100
.address_size 64

	// .globl	_Z15transposeKernelPmPjj
.global .attribute(.managed) .align 4 .b8 nextCounter[512];
.extern .shared .align 16 .b8 smem[];

.visible .entry _Z15transposeKernelPmPjj(
	.param .u64 .ptr .align 1 _Z15transposeKernelPmPjj_param_0,
	.param .u64 .ptr .align 1 _Z15transposeKernelPmPjj_param_1,
	.param .u32 _Z15transposeKernelPmPjj_param_2
)
{
	.reg .pred 	%p<5>;
	.reg .b32 	%r<104>;
	.reg .b64 	%rd<73>;

	mov.u32 	%r8, %tid.x;
	mov.u32 	%r9, %ntid.x;
	add.s32 	%r10, %r9, 1;
	shl.b32 	%r11, %r8, 3;
	mov.u32 	%r12, smem;
	add.s32 	%r13, %r12, %r11;
	shl.b32 	%r14, %r10, 4;
	add.s32 	%r15, %r13, %r14;
	shl.b32 	%r16, %r10, 3;
	add.s32 	%r17, %r15, %r16;
	add.s32 	%r18, %r17, %r16;
	add.s32 	%r19, %r18, %r16;
	add.s32 	%r20, %r19, %r16;
	add.s32 	%r21, %r20, %r16;
	add.s32 	%r22, %r21, %r16;
	add.s32 	%r23, %r22, %r16;
	add.s32 	%r24, %r23, %r16;
	add.s32 	%r25, %r24, %r16;
	add.s32 	%r26, %r25, %r16;
	add.s32 	%r27, %r26, %r16;
	add.s32 	%r28, %r27, %r16;
	add.s32 	%r29, %r28, %r16;
	add.s32 	%r30, %r29, %r16;
	add.s32 	%r31, %r30, %r16;
	add.s32 	%r32, %r31, %r16;
	add.s32 	%r33, %r32, %r16;
	add.s32 	%r34, %r33, %r16;
	add.s32 	%r35, %r34, %r16;
	add.s32 	%r36, %r35, %r16;
	add.s32 	%r37, %r36, %r16;
	add.s32 	%r38, %r37, %r16;
	add.s32 	%r39, %r38, %r16;
	add.s32 	%r40, %r39, %r16;
	add.s32 	%r41, %r40, %r16;
	add.s32 	%r42, %r41, %r16;
	add.s32 	%r43, %r42, %r16;
	add.s32 	%r1, %r43, %r16;
	mov.b32 	%r103, 0;
	and.b32  	%r45, %r8, 31;
$L__BB0_1:
	ld.param.u64 	%rd72, [_Z15transposeKernelPmPjj_param_1];
	cvta.to.global.u64 	%rd1, %rd72;
	setp.ne.s32 	%p1, %r45, 0;
	@%p1 bra 	$L__BB0_3;
	atom.global.add.u32 	%r103, [%rd1], 1;
$L__BB0_3:
	ld.param.u32 	%r100, [_Z15transposeKernelPmPjj_param_2];
	shfl.sync.idx.b32	%r103|%p2, %r103, 0, 31, -1;
	setp.ge.u32 	%p3, %r103, %r100;
	@%p3 bra 	$L__BB0_5;
	ld.param.u64 	%rd71, [_Z15transposeKernelPmPjj_param_0];
	shl.b32 	%r53, %r103, 10;
	mov.u32 	%r54, %tid.x;
	and.b32  	%r55, %r54, 31;
	or.b32  	%r56, %r55, %r53;
	cvta.to.global.u64 	%rd4, %rd71;
	mul.wide.u32 	%rd5, %r56, 8;
	add.s64 	%rd6, %rd4, %rd5;
	ld.global.u64 	%rd7, [%rd6];
	ld.global.u64 	%rd8, [%rd6+256];
	ld.global.u64 	%rd9, [%rd6+512];
	ld.global.u64 	%rd10, [%rd6+768];
	ld.global.u64 	%rd11, [%rd6+1024];
	ld.global.u64 	%rd12, [%rd6+1280];
	ld.global.u64 	%rd13, [%rd6+1536];
	ld.global.u64 	%rd14, [%rd6+1792];
	ld.global.u64 	%rd15, [%rd6+2048];
	ld.global.u64 	%rd16, [%rd6+2304];
	ld.global.u64 	%rd17, [%rd6+2560];
	ld.global.u64 	%rd18, [%rd6+2816];
	ld.global.u64 	%rd19, [%rd6+3072];
	ld.global.u64 	%rd20, [%rd6+3328];
	ld.global.u64 	%rd21, [%rd6+3584];
	ld.global.u64 	%rd22, [%rd6+3840];
	ld.global.u64 	%rd23, [%rd6+4096];
	ld.global.u64 	%rd24, [%rd6+4352];
	ld.global.u64 	%rd25, [%rd6+4608];
	ld.global.u64 	%rd26, [%rd6+4864];
	ld.global.u64 	%rd27, [%rd6+5120];
	ld.global.u64 	%rd28, [%rd6+5376];
	ld.global.u64 	%rd29, [%rd6+5632];
	ld.global.u64 	%rd30, [%rd6+5888];
	ld.global.u64 	%rd31, [%rd6+6144];
	ld.global.u64 	%rd32, [%rd6+6400];
	ld.global.u64 	%rd33, [%rd6+6656];
	ld.global.u64 	%rd34, [%rd6+6912];
	ld.global.u64 	%rd35, [%rd6+7168];
	ld.global.u64 	%rd36, [%rd6+7424];
	ld.global.u64 	%rd37, [%rd6+7680];
	ld.global.u64 	%rd38, [%rd6+7936];
	shl.b32 	%r57, %r54, 3;
	mov.u32 	%r58, smem;
	add.s32 	%r59, %r58, %r57;
	st.shared.u64 	[%r59], %rd7;
	mov.u32 	%r60, %ntid.x;
	shl.b32 	%r61, %r60, 3;
	add.s32 	%r62, %r59, %r61;
	st.shared.u64 	[%r62+8], %rd8;
	add.s32 	%r63, %r60, 1;
	shl.b32 	%r64, %r63, 4;
	add.s32 	%r65, %r59, %r64;
	st.shared.u64 	[%r65], %rd9;
	shl.b32 	%r66, %r63, 3;
	add.s32 	%r67, %r65, %r66;
	st.shared.u64 	[%r67], %rd10;
	add.s32 	%r68, %r67, %r66;
	st.shared.u64 	[%r68], %rd11;
	add.s32 	%r69, %r68, %r66;
	st.shared.u64 	[%r69], %rd12;
	add.s32 	%r70, %r69, %r66;
	st.shared.u64 	[%r70], %rd13;
	add.s32 	%r71, %r70, %r66;
	st.shared.u64 	[%r71], %rd14;
	add.s32 	%r72, %r71, %r66;
	st.shared.u64 	[%r72], %rd15;
	add.s32 	%r73, %r72, %r66;
	st.shared.u64 	[%r73], %rd16;
	add.s32 	%r74, %r73, %r66;
	st.shared.u64 	[%r74], %rd17;
	add.s32 	%r75, %r74, %r66;
	st.shared.u64 	[%r75], %rd18;
	add.s32 	%r76, %r75, %r66;
	st.shared.u64 	[%r76], %rd19;
	add.s32 	%r77, %r76, %r66;
	st.shared.u64 	[%r77], %rd20;
	add.s32 	%r78, %r77, %r66;
	st.shared.u64 	[%r78], %rd21;
	add.s32 	%r79, %r78, %r66;
	st.shared.u64 	[%r79], %rd22;
	add.s32 	%r80, %r79, %r66;
	st.shared.u64 	[%r80], %rd23;
	add.s32 	%r81, %r80, %r66;
	st.shared.u64 	[%r81], %rd24;
	add.s32 	%r82, %r81, %r66;
	st.shared.u64 	[%r82], %rd25;
	add.s32 	%r83, %r82, %r66;
	st.shared.u64 	[%r83], %rd26;
	add.s32 	%r84, %r83, %r66;
	st.shared.u64 	[%r84], %rd27;
	add.s32 	%r85, %r84, %r66;
	st.shared.u64 	[%r85], %rd28;
	add.s32 	%r86, %r85, %r66;
	st.shared.u64 	[%r86], %rd29;
	add.s32 	%r87, %r86, %r66;
	st.shared.u64 	[%r87], %rd30;
	add.s32 	%r88, %r87, %r66;
	st.shared.u64 	[%r88], %rd31;
	add.s32 	%r89, %r88, %r66;
	st.shared.u64 	[%r89], %rd32;
	add.s32 	%r90, %r89, %r66;
	st.shared.u64 	[%r90], %rd33;
	add.s32 	%r91, %r90, %r66;
	st.shared.u64 	[%r91], %rd34;
	add.s32 	%r92, %r91, %r66;
	st.shared.u64 	[%r92], %rd35;
	add.s32 	%r93, %r92, %r66;
	st.shared.u64 	[%r93], %rd36;
	st.shared.u64 	[%r1], %rd37;
	add.s32 	%r94, %r1, %r66;
	st.shared.u64 	[%r94], %rd38;
	mad.lo.s32 	%r95, %r55, %r60, %r55;
	and.b32  	%r96, %r54, 992;
	add.s32 	%r97, %r95, %r96;
	shl.b32 	%r98, %r97, 3;
	add.s32 	%r99, %r58, %r98;
	ld.shared.u64 	%rd39, [%r99];
	ld.shared.u64 	%rd40, [%r99+8];
	ld.shared.u64 	%rd41, [%r99+16];
	ld.shared.u64 	%rd42, [%r99+24];
	ld.shared.u64 	%rd43, [%r99+32];
	ld.shared.u64 	%rd44, [%r99+40];
	ld.shared.u64 	%rd45, [%r99+48];
	ld.shared.u64 	%rd46, [%r99+56];
	ld.shared.u64 	%rd47, [%r99+64];
	ld.shared.u64 	%rd48, [%r99+72];
	ld.shared.u64 	%rd49, [%r99+80];
	ld.shared.u64 	%rd50, [%r99+88];
	ld.shared.u64 	%rd51, [%r99+96];
	ld.shared.u64 	%rd52, [%r99+104];
	ld.shared.u64 	%rd53, [%r99+112];
	ld.shared.u64 	%rd54, [%r99+120];
	ld.shared.u64 	%rd55, [%r99+128];
	ld.shared.u64 	%rd56, [%r99+136];
	ld.shared.u64 	%rd57, [%r99+144];
	ld.shared.u64 	%rd58, [%r99+152];
	ld.shared.u64 	%rd59, [%r99+160];
	ld.shared.u64 	%rd60, [%r99+168];
	ld.shared.u64 	%rd61, [%r99+176];
	ld.shared.u64 	%rd62, [%r99+184];
	ld.shared.u64 	%rd63, [%r99+192];
	ld.shared.u64 	%rd64, [%r99+200];
	ld.shared.u64 	%rd65, [%r99+208];
	ld.shared.u64 	%rd66, [%r99+216];
	ld.shared.u64 	%rd67, [%r99+224];
	ld.shared.u64 	%rd68, [%r99+232];
	ld.shared.u64 	%rd69, [%r99+240];
	ld.shared.u64 	%rd70, [%r99+248];
	st.global.u64 	[%rd6], %rd39;
	st.global.u64 	[%rd6+256], %rd40;
	st.global.u64 	[%rd6+512], %rd41;
	st.global.u64 	[%rd6+768], %rd42;
	st.global.u64 	[%rd6+1024], %rd43;
	st.global.u64 	[%rd6+1280], %rd44;
	st.global.u64 	[%rd6+1536], %rd45;
	st.global.u64 	[%rd6+1792], %rd46;
	st.global.u64 	[%rd6+2048], %rd47;
	st.global.u64 	[%rd6+2304], %rd48;
	st.global.u64 	[%rd6+2560], %rd49;
	st.global.u64 	[%rd6+2816], %rd50;
	st.global.u64 	[%rd6+3072], %rd51;
	st.global.u64 	[%rd6+3328], %rd52;
	st.global.u64 	[%rd6+3584], %rd53;
	st.global.u64 	[%rd6+3840], %rd54;
	st.global.u64 	[%rd6+4096], %rd55;
	st.global.u64 	[%rd6+4352], %rd56;
	st.global.u64 	[%rd6+4608], %rd57;
	st.global.u64 	[%rd6+4864], %rd58;
	st.global.u64 	[%rd6+5120], %rd59;
	st.global.u64 	[%rd6+5376], %rd60;
	st.global.u64 	[%rd6+5632], %rd61;
	st.global.u64 	[%rd6+5888], %rd62;
	st.global.u64 	[%rd6+6144], %rd63;
	st.global.u64 	[%rd6+6400], %rd64;
	st.global.u64 	[%rd6+6656], %rd65;
	st.global.u64 	[%rd6+6912], %rd66;
	st.global.u64 	[%rd6+7168], %rd67;
	st.global.u64 	[%rd6+7424], %rd68;
	st.global.u64 	[%rd6+7680], %rd69;
	st.global.u64 	[%rd6+7936], %rd70;
	bra.uni 	$L__BB0_1;
$L__BB0_5:
	ld.param.u32 	%r101, [_Z15transposeKernelPmPjj_param_2];
	mov.u32 	%r46, %nctaid.x;
	mov.u32 	%r47, %ntid.x;
	mul.lo.s32 	%r48, %r46, %r47;
	shr.u32 	%r49, %r48, 5;
	add.s32 	%r50, %r49, %r101;
	add.s32 	%r51, %r50, -1;
	setp.ne.s32 	%p4, %r103, %r51;
	@%p4 bra 	$L__BB0_7;
	mov.b32 	%r52, 0;
	st.global.u32 	[%rd1], %r52;
$L__BB0_7:
	ret;

}


// ===== COMPILED SASS (sm_100) =====

	.target	sm_100

	.elftype	@"ET_EXEC"


//--------------------- .note.nv.tkinfo           --------------------------
	.section	.note.nv.tkinfo,"",@"SHT_NOTE"
	.sectionflags	@"SHF_NOTE_NV_TKINFO"
	.tkinfo
        /*0018*/ 	.word	0x00000002
        /*0030*/ 	.string	""
        /*0030*/ 	.string	"ptxas"
        /*0030*/ 	.string	"Cuda compilation tools, release 13.0, V13.0.88"
        /*0030*/ 	.string	"Build cuda_13.0.r13.0/compiler.36424714_0"
        /*0030*/ 	.string	"-arch sm_100 -m 64 "



//--------------------- .note.nv.cuinfo           --------------------------
	.section	.note.nv.cuinfo,"",@"SHT_NOTE"
	.sectionflags	@"SHF_NOTE_NV_CUINFO"
        /*0018*/ 	.short	0x0002
        /*001a*/ 	.short	0x0064
        /*001c*/ 	.short	0x0082
	.zero		2


//--------------------- .nv.info                  --------------------------
	.section	.nv.info,"",@"SHT_CUDA_INFO"
	.align	4


	//----- nvinfo : EIATTR_REGCOUNT
	.align		4
        /*0000*/ 	.byte	0x04, 0x2f
        /*0002*/ 	.short	(.L_2 - .L_1)
	.align		4
.L_1:
        /*0004*/ 	.word	index@(_Z15transposeKernelPmPjj)
        /*0008*/ 	.word	0x00000020


	//----- nvinfo : EIATTR_FRAME_SIZE
	.align		4
.L_2:
        /*000c*/ 	.byte	0x04, 0x11
        /*000e*/ 	.short	(.L_4 - .L_3)
	.align		4
.L_3:
        /*0010*/ 	.word	index@(_Z15transposeKernelPmPjj)
        /*0014*/ 	.word	0x00000000


	//----- nvinfo : EIATTR_MIN_STACK_SIZE
	.align		4
.L_4:
        /*0018*/ 	.byte	0x04, 0x12
        /*001a*/ 	.short	(.L_6 - .L_5)
	.align		4
.L_5:
        /*001c*/ 	.word	index@(_Z15transposeKernelPmPjj)
        /*0020*/ 	.word	0x00000000
.L_6:


//--------------------- .nv.compat                --------------------------
	.section	.nv.compat,"",@"SHT_CUDA_COMPAT_INFO"
	.align	4
        /*0000*/ 	.byte	0x02, 0x09, 0x00, 0x00, 0x02, 0x02, 0x01, 0x00, 0x02, 0x05, 0x05, 0x00, 0x03, 0x07, 0x01, 0x01
        /*0010*/ 	.byte	0x02, 0x03, 0x00, 0x00, 0x02, 0x06, 0x01, 0x00, 0x04, 0x0b, 0x08, 0x00, 0x09, 0x00, 0x00, 0x00
        /*0020*/ 	.byte	0x00, 0x00, 0x00, 0x00


//--------------------- .nv.info._Z15transposeKernelPmPjj --------------------------
	.section	.nv.info._Z15transposeKernelPmPjj,"",@"SHT_CUDA_INFO"
	.sectionflags	@""
	.align	4


	//----- nvinfo : EIATTR_CUDA_API_VERSION
	.align		4
        /*0000*/ 	.byte	0x04, 0x37
        /*0002*/ 	.short	(.L_8 - .L_7)
.L_7:
        /*0004*/ 	.word	0x00000082


	//----- nvinfo : EIATTR_KPARAM_INFO
	.align		4
.L_8:
        /*0008*/ 	.byte	0x04, 0x17
        /*000a*/ 	.short	(.L_10 - .L_9)
.L_9:
        /*000c*/ 	.word	0x00000000
        /*0010*/ 	.short	0x0002
        /*0012*/ 	.short	0x0010
        /*0014*/ 	.byte	0x00, 0xf0, 0x11, 0x00


	//----- nvinfo : EIATTR_KPARAM_INFO
	.align		4
.L_10:
        /*0018*/ 	.byte	0x04, 0x17
        /*001a*/ 	.short	(.L_12 - .L_11)
.L_11:
        /*001c*/ 	.word	0x00000000
        /*0020*/ 	.short	0x0001
        /*0022*/ 	.short	0x0008
        /*0024*/ 	.byte	0x00, 0xf5, 0x21, 0x00


	//----- nvinfo : EIATTR_KPARAM_INFO
	.align		4
.L_12:
        /*0028*/ 	.byte	0x04, 0x17
        /*002a*/ 	.short	(.L_14 - .L_13)
.L_13:
        /*002c*/ 	.word	0x00000000
        /*0030*/ 	.short	0x0000
        /*0032*/ 	.short	0x0000
        /*0034*/ 	.byte	0x00, 0xf5, 0x21, 0x00


	//----- nvinfo : EIATTR_SPARSE_MMA_MASK
	.align		4
.L_14:
        /*0038*/ 	.byte	0x03, 0x50
        /*003a*/ 	.short	0x0000


	//----- nvinfo : EIATTR_MAXREG_COUNT
	.align		4
        /*003c*/ 	.byte	0x03, 0x1b
        /*003e*/ 	.short	0x00ff


	//----- nvinfo : EIATTR_MERCURY_ISA_VERSION
	.align		4
        /*0040*/ 	.byte	0x03, 0x5f
        /*0042*/ 	.short	0x0101


	//----- nvinfo : EIATTR_INT_WARP_WIDE_INSTR_OFFSETS
	.align		4
        /*0044*/ 	.byte	0x04, 0x31
        /*0046*/ 	.short	(.L_16 - .L_15)


	//   ....[0]....
.L_15:
        /*0048*/ 	.word	0x000002c0


	//   ....[1]....
        /*004c*/ 	.word	0x00000350


	//----- nvinfo : EIATTR_COOP_GROUP_MASK_REGIDS
	.align		4
.L_16:
        /*0050*/ 	.byte	0x04, 0x29
        /*0052*/ 	.short	(.L_18 - .L_17)


	//   ....[0]....
.L_17:
        /*0054*/ 	.word	0xffffffff


	//----- nvinfo : EIATTR_COOP_GROUP_INSTR_OFFSETS
	.align		4
.L_18:
        /*0058*/ 	.byte	0x04, 0x28
        /*005a*/ 	.short	(.L_20 - .L_19)


	//   ....[0]....
.L_19:
        /*005c*/ 	.word	0x00000380


	//----- nvinfo : EIATTR_VRC_CTA_INIT_COUNT
	.align		4
.L_20:
        /*0060*/ 	.byte	0x02, 0x4a
	.zero		1
	.zero		1


	//----- nvinfo : EIATTR_EXIT_INSTR_OFFSETS
	.align		4
        /*0064*/ 	.byte	0x04, 0x1c
        /*0066*/ 	.short	(.L_22 - .L_21)


	//   ....[0]....
.L_21:
        /*0068*/ 	.word	0x000010a0


	//   ....[1]....
        /*006c*/ 	.word	0x000010d0


	//----- nvinfo : EIATTR_CRS_STACK_SIZE
	.align		4
.L_22:
        /*0070*/ 	.byte	0x04, 0x1e
        /*0072*/ 	.short	(.L_24 - .L_23)
.L_23:
        /*0074*/ 	.word	0x00000000


	//----- nvinfo : EIATTR_CBANK_PARAM_SIZE
	.align		4
.L_24:
        /*0078*/ 	.byte	0x03, 0x19
        /*007a*/ 	.short	0x0014


	//----- nvinfo : EIATTR_PARAM_CBANK
	.align		4
        /*007c*/ 	.byte	0x04, 0x0a
        /*007e*/ 	.short	(.L_26 - .L_25)
	.align		4
.L_25:
        /*0080*/ 	.word	index@(.nv.constant0._Z15transposeKernelPmPjj)
        /*0084*/ 	.short	0x0380
        /*0086*/ 	.short	0x0014


	//----- nvinfo : EIATTR_SW_WAR
	.align		4
.L_26:
        /*0088*/ 	.byte	0x04, 0x36
        /*008a*/ 	.short	(.L_28 - .L_27)
.L_27:
        /*008c*/ 	.word	0x00000008
.L_28:


//--------------------- .nv.callgraph             --------------------------
	.section	.nv.callgraph,"",@"SHT_CUDA_CALLGRAPH"
	.align	4
	.sectionentsize	8
	.align		4
        /*0000*/ 	.word	0x00000000
	.align		4
        /*0004*/ 	.word	0xffffffff
	.align		4
        /*0008*/ 	.word	0x00000000
	.align		4
        /*000c*/ 	.word	0xfffffffe
	.align		4
        /*0010*/ 	.word	0x00000000
	.align		4
        /*0014*/ 	.word	0xfffffffd
	.align		4
        /*0018*/ 	.word	0x00000000
	.align		4
        /*001c*/ 	.word	0xfffffffc


//--------------------- .nv.constant4             --------------------------
	.section	.nv.constant4,"a",@progbits
	.align	8
	.align		8
.nv.constant4:
        /*0000*/ 	.dword	nextCounter


//--------------------- .text._Z15transposeKernelPmPjj --------------------------
	.section	.text._Z15transposeKernelPmPjj,"ax",@progbits
	.align	128
        .global         _Z15transposeKernelPmPjj
        .type           _Z15transposeKernelPmPjj,@function
        .size           _Z15transposeKernelPmPjj,(.L_x_5 - _Z15transposeKernelPmPjj)
        .other          _Z15transposeKernelPmPjj,@"STO_CUDA_ENTRY STV_DEFAULT"
_Z15transposeKernelPmPjj:
.text._Z15transposeKernelPmPjj:
[----:B------:R-:W-:Y:S01]  /*0000*/  LDC R1, c[0x0][0x37c] ;  /* 0x0000df00ff017b82 */ /* 0x000fe20000000800 */
[----:B------:R-:W0:Y:S07]  /*0010*/  S2R R2, SR_TID.X ;  /* 0x0000000000027919 */ /* 0x000e2e0000002100 */
[----:B------:R-:W1:Y:S01]  /*0020*/  S2UR UR5, SR_CgaCtaId ;  /* 0x00000000000579c3 */ /* 0x000e620000008800 */
[----:B------:R-:W-:Y:S01]  /*0030*/  UMOV UR4, 0x400 ;  /* 0x0000040000047882 */ /* 0x000fe20000000000 */
[----:B------:R-:W2:Y:S01]  /*0040*/  LDCU.64 UR6, c[0x0][0x358] ;  /* 0x00006b00ff0677ac */ /* 0x000ea20008000a00 */
[----:B------:R-:W3:Y:S05]  /*0050*/  LDCU UR8, c[0x0][0x390] ;  /* 0x00007200ff0877ac */ /* 0x000eea0008000800 */
[----:B------:R-:W4:Y:S01]  /*0060*/  LDC R0, c[0x0][0x360] ;  /* 0x0000d800ff007b82 */ /* 0x000f220000000800 */
[----:B-1----:R-:W-:-:S06]  /*0070*/  ULEA UR4, UR5, UR4, 0x18 ;  /* 0x0000000405047291 */ /* 0x002fcc000f8ec0ff */
[----:B0-----:R-:W-:Y:S01]  /*0080*/  LEA R3, R2, UR4, 0x3 ;  /* 0x0000000402037c11 */ /* 0x001fe2000f8e18ff */
[----:B----4-:R-:W-:Y:S01]  /*0090*/  VIADD R0, R0, 0x1 ;  /* 0x0000000100007836 */ /* 0x010fe20000000000 */
[----:B------:R-:W-:Y:S01]  /*00a0*/  LOP3.LUT P0, RZ, R2, 0x1f, RZ, 0xc0, !PT ;  /* 0x0000001f02ff7812 */ /* 0x000fe2000780c0ff */
[----:B------:R-:W-:Y:S02]  /*00b0*/  IMAD.MOV.U32 R2, RZ, RZ, RZ ;  /* 0x000000ffff027224 */ /* 0x000fe400078e00ff */
[----:B------:R-:W-:-:S05]  /*00c0*/  IMAD R3, R0, 0x10, R3 ;  /* 0x0000001000037824 */ /* 0x000fca00078e0203 */
[----:B------:R-:W-:-:S05]  /*00d0*/  LEA R3, R0, R3, 0x3 ;  /* 0x0000000300037211 */ /* 0x000fca00078e18ff */
[----:B------:R-:W-:-:S04]  /*00e0*/  IMAD R3, R0, 0x8, R3 ;  /* 0x0000000800037824 */ /* 0x000fc800078e0203 */
        /* <DEDUP_REMOVED lines=25> */
[----:B--23--:R-:W-:-:S07]  /*0280*/  LEA R0, R0, R3, 0x3 ;  /* 0x0000000300007211 */ /* 0x00cfce00078e18ff */
.L_x_3:
[----:B------:R-:W-:Y:S04]  /*0290*/  BSSY.RECONVERGENT B0, `(.L_x_0) ;  /* 0x000000e000007945 */ /* 0x000fe80003800200 */
[----:B0-----:R-:W-:Y:S05]  /*02a0*/  @P0 BRA `(.L_x_1) ;  /* 0x0000000000300947 */ /* 0x001fea0003800000 */
[----:B------:R-:W0:Y:S01]  /*02b0*/  S2R R7, SR_LANEID ;  /* 0x0000000000077919 */ /* 0x000e220000000000 */
[----:B------:R-:W-:Y:S01]  /*02c0*/  VOTEU.ANY UR4, UPT, PT ;  /* 0x0000000000047886 */ /* 0x000fe200038e0100 */
[----:B------:R-:W1:Y:S01]  /*02d0*/  LDC.64 R4, c[0x0][0x388] ;  /* 0x0000e200ff047b82 */ /* 0x000e620000000a00 */
[----:B------:R-:W0:Y:S08]  /*02e0*/  FLO.U32 R6, UR4 ;  /* 0x0000000400067d00 */ /* 0x000e3000080e0000 */
[----:B------:R-:W1:Y:S01]  /*02f0*/  POPC R3, UR4 ;  /* 0x0000000400037d09 */ /* 0x000e620008000000 */
[----:B0-----:R-:W-:-:S13]  /*0300*/  ISETP.EQ.U32.AND P1, PT, R6, R7, PT ;  /* 0x000000070600720c */ /* 0x001fda0003f22070 */
[----:B-1----:R-:W2:Y:S01]  /*0310*/  @P1 ATOMG.E.ADD.STRONG.GPU PT, R3, desc[UR6][R4.64], R3 ;  /* 0x80000003040319a8 */ /* 0x002ea200081ef106 */
[----:B------:R-:W0:Y:S02]  /*0320*/  S2R R7, SR_LTMASK ;  /* 0x0000000000077919 */ /* 0x000e240000003900 */
[----:B0-----:R-:W-:-:S06]  /*0330*/  LOP3.LUT R7, R7, UR4, RZ, 0xc0, !PT ;  /* 0x0000000407077c12 */ /* 0x001fcc000f8ec0ff */
[----:B------:R-:W0:Y:S01]  /*0340*/  POPC R7, R7 ;  /* 0x0000000700077309 */ /* 0x000e220000000000 */
[----:B--2---:R-:W0:Y:S02]  /*0350*/  SHFL.IDX PT, R2, R3, R6, 0x1f ;  /* 0x00001f0603027589 */ /* 0x004e2400000e0000 */
[----:B0-----:R-:W-:-:S07]  /*0360*/  IADD3 R2, PT, PT, R2, R7, RZ ;  /* 0x0000000702027210 */ /* 0x001fce0007ffe0ff */
.L_x_1:
[----:B------:R-:W-:Y:S05]  /*0370*/  BSYNC.RECONVERGENT B0 ;  /* 0x0000000000007941 */ /* 0x000fea0003800200 */
.L_x_0:
[----:B------:R-:W0:Y:S02]  /*0380*/  SHFL.IDX PT, R2, R2, RZ, 0x1f ;  /* 0x00001fff02027589 */ /* 0x000e2400000e0000 */
[----:B0-----:R-:W-:-:S13]  /*0390*/  ISETP.GE.U32.AND P1, PT, R2, UR8, PT ;  /* 0x0000000802007c0c */ /* 0x001fda000bf26070 */
[----:B------:R-:W-:Y:S05]  /*03a0*/  @P1 BRA `(.L_x_2) ;  /* 0x0000000c00241947 */ /* 0x000fea0003800000 */
[----:B------:R-:W0:Y:S01]  /*03b0*/  S2R R4, SR_TID.X ;  /* 0x0000000000047919 */ /* 0x000e220000002100 */
[----:B------:R-:W1:Y:S01]  /*03c0*/  LDC.64 R6, c[0x0][0x380] ;  /* 0x0000e000ff067b82 */ /* 0x000e620000000a00 */
[----:B0-----:R-:W-:-:S05]  /*03d0*/  LOP3.LUT R3, R4, 0x1f, RZ, 0xc0, !PT ;  /* 0x0000001f04037812 */ /* 0x001fca00078ec0ff */
[----:B------:R-:W-:-:S04]  /*03e0*/  IMAD R5, R2, 0x400, R3 ;  /* 0x0000040002057824 */ /* 0x000fc800078e0203 */
[----:B-1----:R-:W-:-:S05]  /*03f0*/  IMAD.WIDE.U32 R6, R5, 0x8, R6 ;  /* 0x0000000805067825 */ /* 0x002fca00078e0006 */
[----:B------:R-:W2:Y:S04]  /*0400*/  LDG.E.64 R18, desc[UR6][R6.64] ;  /* 0x0000000606127981 */ /* 0x000ea8000c1e1b00 */
[----:B------:R-:W3:Y:S04]  /*0410*/  LDG.E.64 R28, desc[UR6][R6.64+0x100] ;  /* 0x00010006061c7981 */ /* 0x000ee8000c1e1b00 */
[----:B------:R-:W4:Y:S04]  /*0420*/  LDG.E.64 R26, desc[UR6][R6.64+0x200] ;  /* 0x00020006061a7981 */ /* 0x000f28000c1e1b00 */
[----:B------:R-:W5:Y:S04]  /*0430*/  LDG.E.64 R14, desc[UR6][R6.64+0x300] ;  /* 0x00030006060e7981 */ /* 0x000f68000c1e1b00 */
[----:B------:R-:W5:Y:S04]  /*0440*/  LDG.E.64 R22, desc[UR6][R6.64+0x400] ;  /* 0x0004000606167981 */ /* 0x000f68000c1e1b00 */
[----:B------:R-:W5:Y:S04]  /*0450*/  LDG.E.64 R8, desc[UR6][R6.64+0x500] ;  /* 0x0005000606087981 */ /* 0x000f68000c1e1b00 */
[----:B------:R-:W5:Y:S01]  /*0460*/  LDG.E.64 R10, desc[UR6][R6.64+0x600] ;  /* 0x00060006060a7981 */ /* 0x000f62000c1e1b00 */
[----:B------:R-:W0:Y:S08]  /*0470*/  S2UR UR5, SR_CgaCtaId ;  /* 0x00000000000579c3 */ /* 0x000e300000008800 */
[----:B------:R-:W1:Y:S01]  /*0480*/  LDC R24, c[0x0][0x360] ;  /* 0x0000d800ff187b82 */ /* 0x000e620000000800 */
[----:B------:R-:W-:Y:S01]  /*0490*/  UMOV UR4, 0x400 ;  /* 0x0000040000047882 */ /* 0x000fe20000000000 */
[----:B------:R-:W5:Y:S04]  /*04a0*/  LDG.E.64 R12, desc[UR6][R6.64+0x700] ;  /* 0x00070006060c7981 */ /* 0x000f68000c1e1b00 */
[----:B------:R-:W5:Y:S01]  /*04b0*/  LDG.E.64 R20, desc[UR6][R6.64+0x800] ;  /* 0x0008000606147981 */ /* 0x000f62000c1e1b00 */
[----:B0-----:R-:W-:-:S06]  /*04c0*/  ULEA UR4, UR5, UR4, 0x18 ;  /* 0x0000000405047291 */ /* 0x001fcc000f8ec0ff */
[----:B------:R-:W-:Y:S02]  /*04d0*/  LEA R16, R4, UR4, 0x3 ;  /* 0x0000000404107c11 */ /* 0x000fe4000f8e18ff */
[C---:B-1----:R-:W-:Y:S02]  /*04e0*/  IADD3 R5, PT, PT, R24.reuse, 0x1, RZ ;  /* 0x0000000118057810 */ /* 0x042fe40007ffe0ff */
[C---:B------:R-:W-:Y:S01]  /*04f0*/  LEA R25, R24.reuse, R16, 0x3 ;  /* 0x0000001018197211 */ /* 0x040fe200078e18ff */
[--C-:B------:R-:W-:Y:S01]  /*0500*/  IMAD R17, R24, 0x10, R16.reuse ;  /* 0x0000001018117824 */ /* 0x100fe200078e0210 */
[----:B--2---:R0:W-:Y:S04]  /*0510*/  STS.64 [R16], R18 ;  /* 0x0000001210007388 */ /* 0x0041e80000000a00 */
[----:B---3--:R1:W-:Y:S01]  /*0520*/  STS.64 [R25+0x8], R28 ;  /* 0x0000081c19007388 */ /* 0x0083e20000000a00 */
[----:B0-----:R-:W-:-:S03]  /*0530*/  IMAD R18, R5, 0x10, R16 ;  /* 0x0000001005127824 */ /* 0x001fc600078e0210 */
[----:B----4-:R0:W-:Y:S01]  /*0540*/  STS.64 [R17+0x10], R26 ;  /* 0x0000101a11007388 */ /* 0x0101e20000000a00 */
[----:B-1----:R-:W-:Y:S01]  /*0550*/  IMAD R25, R5, 0x8, R18 ;  /* 0x0000000805197824 */ /* 0x002fe200078e0212 */
[----:B------:R-:W-:-:S05]  /*0560*/  LEA R19, R24, R18, 0x3 ;  /* 0x0000001218137211 */ /* 0x000fca00078e18ff */
[----:B-----5:R1:W-:Y:S01]  /*0570*/  STS.64 [R19+0x8], R14 ;  /* 0x0000080e13007388 */ /* 0x0203e20000000a00 */
[----:B------:R-:W-:-:S03]  /*0580*/  IMAD R29, R24, 0x8, R25 ;  /* 0x00000008181d7824 */ /* 0x000fc600078e0219 */
[----:B0-----:R-:W2:Y:S04]  /*0590*/  LDG.E.64 R16, desc[UR6][R6.64+0x900] ;  /* 0x0009000606107981 */ /* 0x001ea8000c1e1b00 */
[----:B------:R-:W3:Y:S01]  /*05a0*/  LDG.E.64 R26, desc[UR6][R6.64+0xb00] ;  /* 0x000b0006061a7981 */ /* 0x000ee2000c1e1b00 */
[----:B-1----:R-:W-:-:S03]  /*05b0*/  LEA R14, R5, R25, 0x3 ;  /* 0x00000019050e7211 */ /* 0x002fc600078e18ff */
[----:B------:R-:W4:Y:S01]  /*05c0*/  LDG.E.64 R18, desc[UR6][R6.64+0xa00] ;  /* 0x000a000606127981 */ /* 0x000f22000c1e1b00 */
[----:B------:R-:W-:-:S03]  /*05d0*/  LEA R28, R24, R14, 0x3 ;  /* 0x0000000e181c7211 */ /* 0x000fc600078e18ff */
[----:B------:R0:W-:Y:S04]  /*05e0*/  STS.64 [R29+0x8], R22 ;  /* 0x000008161d007388 */ /* 0x0001e80000000a00 */
[----:B------:R1:W-:Y:S01]  /*05f0*/  STS.64 [R28+0x8], R8 ;  /* 0x000008081c007388 */ /* 0x0003e20000000a00 */
[----:B------:R-:W-:-:S03]  /*0600*/  IMAD R25, R5, 0x8, R14 ;  /* 0x0000000805197824 */ /* 0x000fc600078e020e */
[----:B------:R-:W5:Y:S04]  /*0610*/  LDG.E.64 R14, desc[UR6][R6.64+0xd00] ;  /* 0x000d0006060e7981 */ /* 0x000f68000c1e1b00 */
[----:B0-----:R-:W5:Y:S04]  /*0620*/  LDG.E.64 R22, desc[UR6][R6.64+0xe00] ;  /* 0x000e000606167981 */ /* 0x001f68000c1e1b00 */
[----:B-1----:R-:W5:Y:S01]  /*0630*/  LDG.E.64 R28, desc[UR6][R6.64+0xc00] ;  /* 0x000c0006061c7981 */ /* 0x002f62000c1e1b00 */
[----:B------:R-:W-:-:S05]  /*0640*/  LEA R9, R24, R25, 0x3 ;  /* 0x0000001918097211 */ /* 0x000fca00078e18ff */
[----:B------:R0:W-:Y:S04]  /*0650*/  STS.64 [R9+0x8], R10 ;  /* 0x0000080a09007388 */ /* 0x0001e80000000a00 */
[----:B0-----:R-:W5:Y:S01]  /*0660*/  LDG.E.64 R8, desc[UR6][R6.64+0xf00] ;  /* 0x000f000606087981 */ /* 0x001f62000c1e1b00 */
[----:B------:R-:W-:-:S05]  /*0670*/  IMAD R25, R5, 0x8, R25 ;  /* 0x0000000805197824 */ /* 0x000fca00078e0219 */
[----:B------:R-:W-:Y:S01]  /*0680*/  LEA R11, R24, R25, 0x3 ;  /* 0x00000019180b7211 */ /* 0x000fe200078e18ff */
[----:B------:R-:W-:-:S04]  /*0690*/  IMAD R25, R5, 0x8, R25 ;  /* 0x0000000805197824 */ /* 0x000fc800078e0219 */
[----:B------:R0:W-:Y:S02]  /*06a0*/  STS.64 [R11+0x8], R12 ;  /* 0x0000080c0b007388 */ /* 0x0001e40000000a00 */
[C---:B0-----:R-:W-:Y:S01]  /*06b0*/  LEA R13, R24.reuse, R25, 0x3 ;  /* 0x00000019180d7211 */ /* 0x041fe200078e18ff */
[C---:B------:R-:W-:Y:S01]  /*06c0*/  IMAD R25, R5.reuse, 0x8, R25 ;  /* 0x0000000805197824 */ /* 0x040fe200078e0219 */
[----:B------:R-:W5:Y:S04]  /*06d0*/  LDG.E.64 R10, desc[UR6][R6.64+0x1000] ;  /* 0x00100006060a7981 */ /* 0x000f68000c1e1b00 */
[----:B------:R0:W-:Y:S02]  /*06e0*/  STS.64 [R13+0x8], R20 ;  /* 0x000008140d007388 */ /* 0x0001e40000000a00 */
[----:B0-----:R-:W-:Y:S01]  /*06f0*/  LEA R21, R24, R25, 0x3 ;  /* 0x0000001918157211 */ /* 0x001fe200078e18ff */
[----:B------:R-:W-:-:S05]  /*0700*/  IMAD R25, R5, 0x8, R25 ;  /* 0x0000000805197824 */ /* 0x000fca00078e0219 */
[----:B------:R-:W-:Y:S01]  /*0710*/  LEA R12, R24, R25, 0x3 ;  /* 0x00000019180c7211 */ /* 0x000fe200078e18ff */
[----:B------:R-:W-:-:S04]  /*0720*/  IMAD R25, R5, 0x8, R25 ;  /* 0x0000000805197824 */ /* 0x000fc800078e0219 */
[----:B------:R-:W-:Y:S01]  /*0730*/  IMAD R20, R24, 0x8, R25 ;  /* 0x0000000818147824 */ /* 0x000fe200078e0219 */
[----:B--2---:R0:W-:Y:S04]  /*0740*/  STS.64 [R21+0x8], R16 ;  /* 0x0000081015007388 */ /* 0x0041e80000000a00 */
[----:B----4-:R1:W-:Y:S01]  /*0750*/  STS.64 [R12+0x8], R18 ;  /* 0x000008120c007388 */ /* 0x0103e20000000a00 */
[----:B0-----:R-:W-:-:S04]  /*0760*/  LEA R16, R5, R25, 0x3 ;  /* 0x0000001905107211 */ /* 0x001fc800078e18ff */
[----:B------:R-:W-:Y:S01]  /*0770*/  LEA R17, R24, R16, 0x3 ;  /* 0x0000001018117211 */ /* 0x000fe200078e18ff */
[----:B-1----:R-:W2:Y:S01]  /*0780*/  LDG.E.64 R12, desc[UR6][R6.64+0x1100] ;  /* 0x00110006060c7981 */ /* 0x002ea2000c1e1b00 */
[----:B------:R-:W-:-:S03]  /*0790*/  IMAD R25, R5, 0x8, R16 ;  /* 0x0000000805197824 */ /* 0x000fc600078e0210 */
[----:B---3--:R0:W-:Y:S04]  /*07a0*/  STS.64 [R20+0x8], R26 ;  /* 0x0000081a14007388 */ /* 0x0081e80000000a00 */
[----:B-----5:R1:W-:Y:S01]  /*07b0*/  STS.64 [R17+0x8], R28 ;  /* 0x0000081c11007388 */ /* 0x0203e20000000a00 */
[----:B------:R-:W-:-:S03]  /*07c0*/  LEA R19, R24, R25, 0x3 ;  /* 0x0000001918137211 */ /* 0x000fc600078e18ff */
[----:B0-----:R-:W3:Y:S01]  /*07d0*/  LDG.E.64 R20, desc[UR6][R6.64+0x1300] ;  /* 0x0013000606147981 */ /* 0x001ee2000c1e1b00 */
[----:B------:R-:W-:-:S03]  /*07e0*/  IMAD R26, R5, 0x8, R25 ;  /* 0x00000008051a7824 */ /* 0x000fc600078e0219 */
[----:B-1----:R-:W4:Y:S02]  /*07f0*/  LDG.E.64 R16, desc[UR6][R6.64+0x1200] ;  /* 0x0012000606107981 */ /* 0x002f24000c1e1b00 */
[----:B------:R-:W-:Y:S02]  /*0800*/  LEA R25, R5, R26, 0x3 ;  /* 0x0000001a05197211 */ /* 0x000fe400078e18ff */
[----:B------:R0:W-:Y:S02]  /*0810*/  STS.64 [R19+0x8], R14 ;  /* 0x0000080e13007388 */ /* 0x0001e40000000a00 */
[C---:B------:R-:W-:Y:S02]  /*0820*/  LEA R27, R24.reuse, R25, 0x3 ;  /* 0x00000019181b7211 */ /* 0x040fe400078e18ff */
[----:B------:R-:W5:Y:S01]  /*0830*/  LDG.E.64 R28, desc[UR6][R6.64+0x1700] ;  /* 0x00170006061c7981 */ /* 0x000f62000c1e1b00 */
[----:B0-----:R-:W-:-:S03]  /*0840*/  IMAD R15, R24, 0x8, R26 ;  /* 0x00000008180f7824 */ /* 0x001fc600078e021a */
[----:B------:R-:W5:Y:S04]  /*0850*/  LDG.E.64 R18, desc[UR6][R6.64+0x1400] ;  /* 0x0014000606127981 */ /* 0x000f68000c1e1b00 */
[----:B------:R0:W-:Y:S04]  /*0860*/  STS.64 [R15+0x8], R22 ;  /* 0x000008160f007388 */ /* 0x0001e80000000a00 */
[----:B------:R1:W-:Y:S04]  /*0870*/  STS.64 [R27+0x8], R8 ;  /* 0x000008081b007388 */ /* 0x0003e80000000a00 */
[----:B0-----:R-:W5:Y:S04]  /*0880*/  LDG.E.64 R14, desc[UR6][R6.64+0x1500] ;  /* 0x00150006060e7981 */ /* 0x001f68000c1e1b00 */
[----:B-1----:R-:W5:Y:S01]  /*0890*/  LDG.E.64 R26, desc[UR6][R6.64+0x1600] ;  /* 0x00160006061a7981 */ /* 0x002f62000c1e1b00 */
[----:B------:R-:W-:-:S05]  /*08a0*/  IMAD R25, R5, 0x8, R25 ;  /* 0x0000000805197824 */ /* 0x000fca00078e0219 */
[----:B------:R-:W-:Y:S01]  /*08b0*/  LEA R23, R24, R25, 0x3 ;  /* 0x0000001918177211 */ /* 0x000fe200078e18ff */
[----:B------:R-:W-:-:S05]  /*08c0*/  IMAD R25, R5, 0x8, R25 ;  /* 0x0000000805197824 */ /* 0x000fca00078e0219 */
[C---:B------:R-:W-:Y:S01]  /*08d0*/  LEA R9, R24.reuse, R25, 0x3 ;  /* 0x0000001918097211 */ /* 0x040fe200078e18ff */
[C---:B------:R-:W-:Y:S01]  /*08e0*/  IMAD R25, R5.reuse, 0x8, R25 ;  /* 0x0000000805197824 */ /* 0x040fe200078e0219 */
[----:B------:R0:W-:Y:S04]  /*08f0*/  STS.64 [R23+0x8], R10 ;  /* 0x0000080a17007388 */ /* 0x0001e80000000a00 */
[----:B------:R-:W-:Y:S01]  /*0900*/  LEA R22, R5, R25, 0x3 ;  /* 0x0000001905167211 */ /* 0x000fe200078e18ff */
[----:B------:R-:W-:-:S03]  /*0910*/  IMAD R25, R24, 0x8, R25 ;  /* 0x0000000818197824 */ /* 0x000fc600078e0219 */
[----:B0-----:R-:W-:Y:S01]  /*0920*/  LEA R11, R24, R22, 0x3 ;  /* 0x00000016180b7211 */ /* 0x001fe200078e18ff */
[----:B------:R-:W-:-:S05]  /*0930*/  IMAD R22, R5, 0x8, R22 ;  /* 0x0000000805167824 */ /* 0x000fca00078e0216 */
[C---:B------:R-:W-:Y:S01]  /*0940*/  LEA R23, R5.reuse, R22, 0x3 ;  /* 0x0000001605177211 */ /* 0x040fe200078e18ff */
[----:B--2---:R0:W-:Y:S04]  /*0950*/  STS.64 [R9+0x8], R12 ;  /* 0x0000080c09007388 */ /* 0x0041e80000000a00 */
[----:B0-----:R-:W2:Y:S04]  /*0960*/  LDG.E.64 R8, desc[UR6][R6.64+0x1800] ;  /* 0x0018000606087981 */ /* 0x001ea8000c1e1b00 */
[----:B------:R-:W2:Y:S04]  /*0970*/  LDG.E.64 R12, desc[UR6][R6.64+0x1a00] ;  /* 0x001a0006060c7981 */ /* 0x000ea8000c1e1b00 */
[----:B----4-:R-:W-:Y:S04]  /*0980*/  STS.64 [R25+0x8], R16 ;  /* 0x0000081019007388 */ /* 0x010fe80000000a00 */
[----:B---3--:R0:W-:Y:S02]  /*0990*/  STS.64 [R11+0x8], R20 ;  /* 0x000008140b007388 */ /* 0x0081e40000000a00 */
[C---:B0-----:R-:W-:Y:S01]  /*09a0*/  IMAD R21, R24.reuse, 0x8, R22 ;  /* 0x0000000818157824 */ /* 0x041fe200078e0216 */
[-C--:B------:R-:W-:Y:S01]  /*09b0*/  LEA R22, R5, R23.reuse, 0x3 ;  /* 0x0000001705167211 */ /* 0x080fe200078e18ff */
[----:B------:R-:W3:Y:S01]  /*09c0*/  LDG.E.64 R10, desc[UR6][R6.64+0x1900] ;  /* 0x00190006060a7981 */ /* 0x000ee2000c1e1b00 */
[----:B------:R-:W-:-:S03]  /*09d0*/  LEA R23, R24, R23, 0x3 ;  /* 0x0000001718177211 */ /* 0x000fc600078e18ff */
[C-C-:B------:R-:W-:Y:S02]  /*09e0*/  IMAD R25, R5.reuse, 0x8, R22.reuse ;  /* 0x0000000805197824 */ /* 0x140fe400078e0216 */
[C---:B------:R-:W-:Y:S01]  /*09f0*/  IMAD R22, R24.reuse, 0x8, R22 ;  /* 0x0000000818167824 */ /* 0x040fe200078e0216 */
[----:B-----5:R-:W-:Y:S02]  /*0a00*/  STS.64 [R21+0x8], R18 ;  /* 0x0000081215007388 */ /* 0x020fe40000000a00 */
[----:B------:R-:W-:Y:S02]  /*0a10*/  LEA R17, R24, R25, 0x3 ;  /* 0x0000001918117211 */ /* 0x000fe400078e18ff */
[----:B------:R0:W-:Y:S04]  /*0a20*/  STS.64 [R23+0x8], R14 ;  /* 0x0000080e17007388 */ /* 0x0001e80000000a00 */
[----:B------:R-:W-:Y:S04]  /*0a30*/  STS.64 [R22+0x8], R26 ;  /* 0x0000081a16007388 */ /* 0x000fe80000000a00 */
[----:B------:R1:W-:Y:S04]  /*0a40*/  STS.64 [R17+0x8], R28 ;  /* 0x0000081c11007388 */ /* 0x0003e80000000a00 */
[----:B0-----:R-:W4:Y:S04]  /*0a50*/  LDG.E.64 R14, desc[UR6][R6.64+0x1b00] ;  /* 0x001b0006060e7981 */ /* 0x001f28000c1e1b00 */
[----:B------:R-:W5:Y:S04]  /*0a60*/  LDG.E.64 R18, desc[UR6][R6.64+0x1d00] ;  /* 0x001d000606127981 */ /* 0x000f68000c1e1b00 */
[----:B-1----:R-:W5:Y:S04]  /*0a70*/  LDG.E.64 R16, desc[UR6][R6.64+0x1c00] ;  /* 0x001c000606107981 */ /* 0x002f68000c1e1b00 */
[----:B------:R-:W5:Y:S04]  /*0a80*/  LDG.E.64 R20, desc[UR6][R6.64+0x1e00] ;  /* 0x001e000606147981 */ /* 0x000f68000c1e1b00 */
[----:B------:R-:W5:Y:S01]  /*0a90*/  LDG.E.64 R22, desc[UR6][R6.64+0x1f00] ;  /* 0x001f000606167981 */ /* 0x000f62000c1e1b00 */
[----:B------:R-:W-:-:S05]  /*0aa0*/  IMAD R25, R5, 0x8, R25 ;  /* 0x0000000805197824 */ /* 0x000fca00078e0219 */
[----:B------:R-:W-:Y:S01]  /*0ab0*/  LEA R29, R24, R25, 0x3 ;  /* 0x00000019181d7211 */ /* 0x000fe200078e18ff */
[----:B------:R-:W-:Y:S01]  /*0ac0*/  IMAD R25, R5, 0x8, R25 ;  /* 0x0000000805197824 */ /* 0x000fe200078e0219 */
[----:B------:R-:W-:Y:S01]  /*0ad0*/  LOP3.LUT R27, R4, 0x3e0, RZ, 0xc0, !PT ;  /* 0x000003e0041b7812 */ /* 0x000fe200078ec0ff */
[----:B------:R-:W-:-:S04]  /*0ae0*/  IMAD R4, R3, R24, R3 ;  /* 0x0000001803047224 */ /* 0x000fc800078e0203 */
[----:B------:R-:W-:Y:S01]  /*0af0*/  IMAD.IADD R4, R4, 0x1, R27 ;  /* 0x0000000104047824 */ /* 0x000fe200078e021b */
[C---:B------:R-:W-:Y:S01]  /*0b00*/  LEA R28, R24.reuse, R0, 0x3 ;  /* 0x00000000181c7211 */ /* 0x040fe200078e18ff */
[----:B--2---:R0:W-:Y:S02]  /*0b10*/  STS.64 [R29+0x8], R8 ;  /* 0x000008081d007388 */ /* 0x0041e40000000a00 */
[----:B0-----:R-:W-:Y:S01]  /*0b20*/  LEA R9, R24, R25, 0x3 ;  /* 0x0000001918097211 */ /* 0x001fe200078e18ff */
[----:B------:R-:W-:-:S05]  /*0b30*/  IMAD R25, R5, 0x8, R25 ;  /* 0x0000000805197824 */ /* 0x000fca00078e0219 */
[----:B------:R-:W-:-:S05]  /*0b40*/  LEA R26, R5, R25, 0x3 ;  /* 0x00000019051a7211 */ /* 0x000fca00078e18ff */
[--C-:B------:R-:W-:Y:S01]  /*0b50*/  IMAD R3, R5, 0x8, R26.reuse ;  /* 0x0000000805037824 */ /* 0x100fe200078e021a */
[C---:B------:R-:W-:Y:S01]  /*0b60*/  LEA R25, R24.reuse, R25, 0x3 ;  /* 0x0000001918197211 */ /* 0x040fe200078e18ff */
[----:B------:R-:W-:-:S03]  /*0b70*/  IMAD R26, R24, 0x8, R26 ;  /* 0x00000008181a7824 */ /* 0x000fc600078e021a */
[-C--:B------:R-:W-:Y:S02]  /*0b80*/  LEA R5, R5, R3.reuse, 0x3 ;  /* 0x0000000305057211 */ /* 0x080fe400078e18ff */
[C---:B------:R-:W-:Y:S01]  /*0b90*/  LEA R27, R24.reuse, R3, 0x3 ;  /* 0x00000003181b7211 */ /* 0x040fe200078e18ff */
[----:B---3--:R-:W-:Y:S02]  /*0ba0*/  STS.64 [R9+0x8], R10 ;  /* 0x0000080a09007388 */ /* 0x008fe40000000a00 */
[----:B------:R-:W-:Y:S01]  /*0bb0*/  IMAD R29, R24, 0x8, R5 ;  /* 0x00000008181d7824 */ /* 0x000fe200078e0205 */
[----:B------:R-:W-:Y:S01]  /*0bc0*/  LEA R3, R4, UR4, 0x3 ;  /* 0x0000000404037c11 */ /* 0x000fe2000f8e18ff */
[----:B------:R-:W-:Y:S04]  /*0bd0*/  STS.64 [R25+0x8], R12 ;  /* 0x0000080c19007388 */ /* 0x000fe80000000a00 */
[----:B----4-:R-:W-:Y:S04]  /*0be0*/  STS.64 [R26+0x8], R14 ;  /* 0x0000080e1a007388 */ /* 0x010fe80000000a00 */
[----:B-----5:R-:W-:Y:S04]  /*0bf0*/  STS.64 [R27+0x8], R16 ;  /* 0x000008101b007388 */ /* 0x020fe80000000a00 */
[----:B------:R-:W-:Y:S04]  /*0c00*/  STS.64 [R29+0x8], R18 ;  /* 0x000008121d007388 */ /* 0x000fe80000000a00 */
[----:B------:R-:W-:Y:S04]  /*0c10*/  STS.64 [R0], R20 ;  /* 0x0000001400007388 */ /* 0x000fe80000000a00 */
[----:B------:R-:W-:Y:S04]  /*0c20*/  STS.64 [R28+0x8], R22 ;  /* 0x000008161c007388 */ /* 0x000fe80000000a00 */
[----:B------:R-:W0:Y:S04]  /*0c30*/  LDS.64 R10, [R3] ;  /* 0x00000000030a7984 */ /* 0x000e280000000a00 */
[----:B------:R-:W1:Y:S04]  /*0c40*/  LDS.64 R8, [R3+0x8] ;  /* 0x0000080003087984 */ /* 0x000e680000000a00 */
[----:B------:R-:W2:Y:S04]  /*0c50*/  LDS.64 R4, [R3+0x10] ;  /* 0x0000100003047984 */ /* 0x000ea80000000a00 */
[----:B------:R-:W3:Y:S04]  /*0c60*/  LDS.64 R12, [R3+0x18] ;  /* 0x00001800030c7984 */ /* 0x000ee80000000a00 */
[----:B------:R-:W4:Y:S04]  /*0c70*/  LDS.64 R14, [R3+0x20] ;  /* 0x00002000030e7984 */ /* 0x000f280000000a00 */
[----:B------:R-:W5:Y:S04]  /*0c80*/  LDS.64 R16, [R3+0x30] ;  /* 0x0000300003107984 */ /* 0x000f680000000a00 */
[----:B------:R-:W5:Y:S04]  /*0c90*/  LDS.64 R18, [R3+0x38] ;  /* 0x0000380003127984 */ /* 0x000f680000000a00 */
[----:B------:R-:W5:Y:S04]  /*0ca0*/  LDS.64 R20, [R3+0x40] ;  /* 0x0000400003147984 */ /* 0x000f680000000a00 */
[----:B------:R-:W5:Y:S04]  /*0cb0*/  LDS.64 R22, [R3+0x48] ;  /* 0x0000480003167984 */ /* 0x000f680000000a00 */
[----:B------:R-:W5:Y:S04]  /*0cc0*/  LDS.64 R24, [R3+0x28] ;  /* 0x0000280003187984 */ /* 0x000f680000000a00 */
[----:B0-----:R-:W-:Y:S04]  /*0cd0*/  STG.E.64 desc[UR6][R6.64], R10 ;  /* 0x0000000a06007986 */ /* 0x001fe8000c101b06 */
[----:B-1----:R-:W-:Y:S04]  /*0ce0*/  STG.E.64 desc[UR6][R6.64+0x100], R8 ;  /* 0x0001000806007986 */ /* 0x002fe8000c101b06 */
[----:B--2---:R-:W-:Y:S04]  /*0cf0*/  STG.E.64 desc[UR6][R6.64+0x200], R4 ;  /* 0x0002000406007986 */ /* 0x004fe8000c101b06 */
[----:B---3--:R-:W-:Y:S04]  /*0d00*/  STG.E.64 desc[UR6][R6.64+0x300], R12 ;  /* 0x0003000c06007986 */ /* 0x008fe8000c101b06 */
[----:B----4-:R-:W-:Y:S04]  /*0d10*/  STG.E.64 desc[UR6][R6.64+0x400], R14 ;  /* 0x0004000e06007986 */ /* 0x010fe8000c101b06 */
[----:B-----5:R-:W-:Y:S04]  /*0d20*/  STG.E.64 desc[UR6][R6.64+0x600], R16 ;  /* 0x0006001006007986 */ /* 0x020fe8000c101b06 */
[----:B------:R-:W-:Y:S04]  /*0d30*/  STG.E.64 desc[UR6][R6.64+0x700], R18 ;  /* 0x0007001206007986 */ /* 0x000fe8000c101b06 */
[----:B------:R-:W-:Y:S04]  /*0d40*/  STG.E.64 desc[UR6][R6.64+0x800], R20 ;  /* 0x0008001406007986 */ /* 0x000fe8000c101b06 */
[----:B------:R-:W-:Y:S04]  /*0d50*/  STG.E.64 desc[UR6][R6.64+0x900], R22 ;  /* 0x0009001606007986 */ /* 0x000fe8000c101b06 */
[----:B------:R-:W0:Y:S04]  /*0d60*/  LDS.64 R26, [R3+0x50] ;  /* 0x00005000031a7984 */ /* 0x000e280000000a00 */
        /* <DEDUP_REMOVED lines=9> */
[----:B------:R-:W-:Y:S04]  /*0e00*/  STG.E.64 desc[UR6][R6.64+0x500], R24 ;  /* 0x0005001806007986 */ /* 0x000fe8000c101b06 */
        /* <DEDUP_REMOVED lines=20> */
[----:B------:R-:W5:Y:S04]  /*0f50*/  LDS.64 R4, [R3+0xf0] ;  /* 0x0000f00003047984 */ /* 0x000f680000000a00 */
[----:B------:R-:W5:Y:S04]  /*0f60*/  LDS.64 R26, [R3+0xf8] ;  /* 0x0000f800031a7984 */ /* 0x000f680000000a00 */
[----:B0-----:R0:W-:Y:S04]  /*0f70*/  STG.E.64 desc[UR6][R6.64+0x1000], R28 ;  /* 0x0010001c06007986 */ /* 0x0011e8000c101b06 */
[----:B-1----:R0:W-:Y:S04]  /*0f80*/  STG.E.64 desc[UR6][R6.64+0x1500], R24 ;  /* 0x0015001806007986 */ /* 0x0021e8000c101b06 */
[----:B--2---:R0:W-:Y:S04]  /*0f90*/  STG.E.64 desc[UR6][R6.64+0x1600], R22 ;  /* 0x0016001606007986 */ /* 0x0041e8000c101b06 */
[----:B---3--:R0:W-:Y:S04]  /*0fa0*/  STG.E.64 desc[UR6][R6.64+0x1700], R20 ;  /* 0x0017001406007986 */ /* 0x0081e8000c101b06 */
[----:B----4-:R0:W-:Y:S04]  /*0fb0*/  STG.E.64 desc[UR6][R6.64+0x1800], R18 ;  /* 0x0018001206007986 */ /* 0x0101e8000c101b06 */
[----:B-----5:R0:W-:Y:S04]  /*0fc0*/  STG.E.64 desc[UR6][R6.64+0x1900], R16 ;  /* 0x0019001006007986 */ /* 0x0201e8000c101b06 */
[----:B------:R0:W-:Y:S04]  /*0fd0*/  STG.E.64 desc[UR6][R6.64+0x1a00], R14 ;  /* 0x001a000e06007986 */ /* 0x0001e8000c101b06 */
[----:B------:R0:W-:Y:S04]  /*0fe0*/  STG.E.64 desc[UR6][R6.64+0x1b00], R12 ;  /* 0x001b000c06007986 */ /* 0x0001e8000c101b06 */
[----:B------:R0:W-:Y:S04]  /*0ff0*/  STG.E.64 desc[UR6][R6.64+0x1c00], R10 ;  /* 0x001c000a06007986 */ /* 0x0001e8000c101b06 */
[----:B------:R0:W-:Y:S04]  /*1000*/  STG.E.64 desc[UR6][R6.64+0x1d00], R8 ;  /* 0x001d000806007986 */ /* 0x0001e8000c101b06 */
[----:B------:R0:W-:Y:S04]  /*1010*/  STG.E.64 desc[UR6][R6.64+0x1e00], R4 ;  /* 0x001e000406007986 */ /* 0x0001e8000c101b06 */
[----:B------:R0:W-:Y:S01]  /*1020*/  STG.E.64 desc[UR6][R6.64+0x1f00], R26 ;  /* 0x001f001a06007986 */ /* 0x0001e2000c101b06 */
[----:B------:R-:W-:Y:S05]  /*1030*/  BRA `(.L_x_3) ;  /* 0xfffffff000947947 */ /* 0x000fea000383ffff */
.L_x_2:
[----:B------:R-:W0:Y:S01]  /*1040*/  LDCU UR4, c[0x0][0x370] ;  /* 0x00006e00ff0477ac */ /* 0x000e220008000800 */
[----:B------:R-:W0:Y:S02]  /*1050*/  LDCU UR5, c[0x0][0x360] ;  /* 0x00006c00ff0577ac */ /* 0x000e240008000800 */
[----:B0-----:R-:W-:-:S04]  /*1060*/  UIMAD UR4, UR4, UR5, URZ ;  /* 0x00000005040472a4 */ /* 0x001fc8000f8e02ff */
[----:B------:R-:W-:-:S04]  /*1070*/  ULEA.HI UR4, UR4, UR8, URZ, 0x1b ;  /* 0x0000000804047291 */ /* 0x000fc8000f8fd8ff */
[----:B------:R-:W-:-:S06]  /*1080*/  UIADD3 UR4, UPT, UPT, UR4, -0x1, URZ ;  /* 0xffffffff04047890 */ /* 0x000fcc000fffe0ff */
[----:B------:R-:W-:-:S13]  /*1090*/  ISETP.NE.AND P0, PT, R2, UR4, PT ;  /* 0x0000000402007c0c */ /* 0x000fda000bf05270 */
[----:B------:R-:W-:Y:S05]  /*10a0*/  @P0 EXIT ;  /* 0x000000000000094d */ /* 0x000fea0003800000 */
[----:B------:R-:W0:Y:S02]  /*10b0*/  LDC.64 R2, c[0x0][0x388] ;  /* 0x0000e200ff027b82 */ /* 0x000e240000000a00 */
[----:B0-----:R-:W-:Y:S01]  /*10c0*/  STG.E desc[UR6][R2.64], RZ ;  /* 0x000000ff02007986 */ /* 0x001fe2000c101906 */
[----:B------:R-:W-:Y:S05]  /*10d0*/  EXIT ;  /* 0x000000000000794d */ /* 0x000fea0003800000 */
.L_x_4:
[----:B------:R-:W-:-:S00]  /*10e0*/  BRA `(.L_x_4) ;  /* 0xfffffffc00fc7947 */ /* 0x000fc0000383ffff */
[----:B------:R-:W-:-:S00]  /*10f0*/  NOP ;  /* 0x0000000000007918 */ /* 0x000fc00000000000 */
        /* <DEDUP_REMOVED lines=8> */
.L_x_5:


//--------------------- .nv.shared._Z15transposeKernelPmPjj --------------------------
	.section	.nv.shared._Z15transposeKernelPmPjj,"aw",@nobits
	.sectionflags	@""
	.align	16
	.zero		1024


//--------------------- .nv.shared.reserved.0     --------------------------
	.section	.nv.shared.reserved.0,"aw",@nobits
	.weak		__nv_reservedSMEM_offset_0_alias
	.size		__nv_reservedSMEM_offset_0_alias, 0, 64
	.other		__nv_reservedSMEM_offset_0_alias,@"STO_CUDA_RESERVED_SHARED STV_DEFAULT"
__nv_reservedSMEM_offset_0_alias:
	.zero		0
	.zero		64


//--------------------- .nv.global                --------------------------
	.section	.nv.global,"aw",@nobits
	.align	4
.nv.global:
	.type		nextCounter,@object
	.size		nextCounter,(.L_0 - nextCounter)
	.other		nextCounter,@"STV_DEFAULT STO_CUDA_MANAGED"
nextCounter:
	.zero		512
.L_0:


//--------------------- .nv.constant0._Z15transposeKernelPmPjj --------------------------
	.section	.nv.constant0._Z15transposeKernelPmPjj,"a",@progbits
	.sectionflags	@""
	.align	4
.nv.constant0._Z15transposeKernelPmPjj:
	.zero		916


//--------------------- SYMBOLS --------------------------

	.type		.nv.reservedSmem.offset0,@object
	.size		.nv.reservedSmem.offset0,0x4
	.type		.nv.reservedSmem.cap,@object
	.size		.nv.reservedSmem.cap,0x4
